//
// Generated by NVIDIA NVVM Compiler
//
// Compiler Build ID: CL-36424714
// Cuda compilation tools, release 13.0, V13.0.88
// Based on NVVM 20.0.0
//

.version 9.0
.target sm_100
.address_size 64

	// .globl	_Z9vectorAddPKfS0_Pfi
.global .align 4 .b8 __cudart_i2opi_f[24] = {65, 144, 67, 60, 153, 149, 98, 219, 192, 221, 52, 245, 209, 87, 39, 252, 41, 21, 68, 78, 110, 131, 249, 162};

.visible .entry _Z9vectorAddPKfS0_Pfi(
	.param .u64 .ptr .align 1 _Z9vectorAddPKfS0_Pfi_param_0,
	.param .u64 .ptr .align 1 _Z9vectorAddPKfS0_Pfi_param_1,
	.param .u64 .ptr .align 1 _Z9vectorAddPKfS0_Pfi_param_2,
	.param .u32 _Z9vectorAddPKfS0_Pfi_param_3
)
{
	.local .align 4 .b8 	__local_depot0[28];
	.reg .b64 	%SP;
	.reg .b64 	%SPL;
	.reg .pred 	%p<19>;
	.reg .b32 	%r<88>;
	.reg .b32 	%f<53>;
	.reg .b64 	%rd<49>;
	.reg .b64 	%fd<5>;

	mov.u64 	%SPL, __local_depot0;
	ld.param.u64 	%rd13, [_Z9vectorAddPKfS0_Pfi_param_0];
	ld.param.u64 	%rd14, [_Z9vectorAddPKfS0_Pfi_param_1];
	ld.param.u64 	%rd15, [_Z9vectorAddPKfS0_Pfi_param_2];
	ld.param.u32 	%r31, [_Z9vectorAddPKfS0_Pfi_param_3];
	add.u64 	%rd1, %SPL, 0;
	add.u64 	%rd2, %SPL, 0;
	mov.u32 	%r32, %ntid.x;
	mov.u32 	%r33, %ctaid.x;
	mov.u32 	%r34, %tid.x;
	mad.lo.s32 	%r1, %r32, %r33, %r34;
	setp.ge.s32 	%p1, %r1, %r31;
	@%p1 bra 	$L__BB0_20;
	cvta.to.global.u64 	%rd18, %rd13;
	cvta.to.global.u64 	%rd19, %rd14;
	mul.wide.s32 	%rd20, %r1, 4;
	add.s64 	%rd21, %rd18, %rd20;
	ld.global.f32 	%f13, [%rd21];
	add.s64 	%rd22, %rd19, %rd20;
	ld.global.f32 	%f14, [%rd22];
	add.f32 	%f50, %f13, %f14;
	mov.b32 	%r79, 0;
	mov.u64 	%rd33, __cudart_i2opi_f;
$L__BB0_2:
	mul.f32 	%f15, %f50, 0f3F22F983;
	cvt.rni.s32.f32 	%r87, %f15;
	cvt.rn.f32.s32 	%f16, %r87;
	fma.rn.f32 	%f17, %f16, 0fBFC90FDA, %f50;
	fma.rn.f32 	%f18, %f16, 0fB3A22168, %f17;
	fma.rn.f32 	%f52, %f16, 0fA7C234C5, %f18;
	abs.f32 	%f4, %f50;
	setp.ltu.f32 	%p2, %f4, 0f47CE4780;
	mov.u32 	%r83, %r87;
	mov.f32 	%f51, %f52;
	@%p2 bra 	$L__BB0_10;
	setp.neu.f32 	%p3, %f4, 0f7F800000;
	@%p3 bra 	$L__BB0_5;
	mov.f32 	%f21, 0f00000000;
	mul.rn.f32 	%f51, %f50, %f21;
	mov.b32 	%r83, 0;
	bra.uni 	$L__BB0_10;
$L__BB0_5:
	mov.b32 	%r4, %f50;
	shl.b32 	%r37, %r4, 8;
	or.b32  	%r5, %r37, -2147483648;
	mov.b64 	%rd47, 0;
	mov.b32 	%r80, 0;
	mov.u64 	%rd45, %rd33;
	mov.u64 	%rd46, %rd2;
$L__BB0_6:
	.pragma "nounroll";
	ld.global.nc.u32 	%r38, [%rd45];
	mad.wide.u32 	%rd25, %r38, %r5, %rd47;
	shr.u64 	%rd47, %rd25, 32;
	st.local.u32 	[%rd46], %rd25;
	add.s32 	%r80, %r80, 1;
	add.s64 	%rd46, %rd46, 4;
	add.s64 	%rd45, %rd45, 4;
	setp.ne.s32 	%p4, %r80, 6;
	@%p4 bra 	$L__BB0_6;
	shr.u32 	%r39, %r4, 23;
	st.local.u32 	[%rd2+24], %rd47;
	and.b32  	%r8, %r39, 31;
	and.b32  	%r40, %r39, 224;
	add.s32 	%r41, %r40, -128;
	shr.u32 	%r42, %r41, 5;
	mul.wide.u32 	%rd26, %r42, 4;
	sub.s64 	%rd9, %rd2, %rd26;
	ld.local.u32 	%r81, [%rd9+24];
	ld.local.u32 	%r82, [%rd9+20];
	setp.eq.s32 	%p5, %r8, 0;
	@%p5 bra 	$L__BB0_9;
	shf.l.wrap.b32 	%r81, %r82, %r81, %r8;
	ld.local.u32 	%r43, [%rd9+16];
	shf.l.wrap.b32 	%r82, %r43, %r82, %r8;
$L__BB0_9:
	shr.u32 	%r44, %r81, 30;
	shf.l.wrap.b32 	%r45, %r82, %r81, 2;
	shl.b32 	%r46, %r82, 2;
	shr.u32 	%r47, %r45, 31;
	add.s32 	%r48, %r47, %r44;
	neg.s32 	%r49, %r48;
	setp.lt.s32 	%p6, %r4, 0;
	selp.b32 	%r83, %r49, %r48, %p6;
	xor.b32  	%r50, %r45, %r4;
	shr.s32 	%r51, %r45, 31;
	xor.b32  	%r52, %r51, %r45;
	xor.b32  	%r53, %r51, %r46;
	cvt.u64.u32 	%rd27, %r52;
	shl.b64 	%rd28, %rd27, 32;
	cvt.u64.u32 	%rd29, %r53;
	or.b64  	%rd30, %rd28, %rd29;
	cvt.rn.f64.s64 	%fd1, %rd30;
	mul.f64 	%fd2, %fd1, 0d3BF921FB54442D19;
	cvt.rn.f32.f64 	%f19, %fd2;
	neg.f32 	%f20, %f19;
	setp.lt.s32 	%p7, %r50, 0;
	selp.f32 	%f51, %f20, %f19, %p7;
$L__BB0_10:
	setp.ltu.f32 	%p8, %f4, 0f47CE4780;
	mul.rn.f32 	%f22, %f51, %f51;
	and.b32  	%r55, %r83, 1;
	setp.eq.b32 	%p9, %r55, 1;
	selp.f32 	%f23, 0f3F800000, %f51, %p9;
	fma.rn.f32 	%f24, %f22, %f23, 0f00000000;
	fma.rn.f32 	%f25, %f22, 0f37CBAC00, 0fBAB607ED;
	selp.f32 	%f26, %f25, 0fB94D4153, %p9;
	selp.f32 	%f27, 0f3D2AAABB, 0f3C0885E4, %p9;
	fma.rn.f32 	%f28, %f26, %f22, %f27;
	selp.f32 	%f29, 0fBEFFFFFF, 0fBE2AAAA8, %p9;
	fma.rn.f32 	%f30, %f28, %f22, %f29;
	fma.rn.f32 	%f31, %f30, %f24, %f23;
	and.b32  	%r56, %r83, 2;
	setp.eq.s32 	%p10, %r56, 0;
	mov.f32 	%f32, 0f00000000;
	sub.f32 	%f33, %f32, %f31;
	selp.f32 	%f8, %f31, %f33, %p10;
	@%p8 bra 	$L__BB0_18;
	setp.neu.f32 	%p11, %f4, 0f7F800000;
	@%p11 bra 	$L__BB0_13;
	mov.f32 	%f36, 0f00000000;
	mul.rn.f32 	%f52, %f50, %f36;
	mov.b32 	%r87, 0;
	bra.uni 	$L__BB0_18;
$L__BB0_13:
	mov.b32 	%r17, %f50;
	shl.b32 	%r58, %r17, 8;
	or.b32  	%r18, %r58, -2147483648;
	mov.b64 	%rd48, 0;
	mov.b32 	%r84, 0;
$L__BB0_14:
	.pragma "nounroll";
	mul.wide.u32 	%rd32, %r84, 4;
	add.s64 	%rd34, %rd33, %rd32;
	ld.global.nc.u32 	%r59, [%rd34];
	mad.wide.u32 	%rd35, %r59, %r18, %rd48;
	shr.u64 	%rd48, %rd35, 32;
	add.s64 	%rd36, %rd1, %rd32;
	st.local.u32 	[%rd36], %rd35;
	add.s32 	%r84, %r84, 1;
	setp.ne.s32 	%p12, %r84, 6;
	@%p12 bra 	$L__BB0_14;
	shr.u32 	%r60, %r17, 23;
	st.local.u32 	[%rd1+24], %rd48;
	and.b32  	%r21, %r60, 31;
	and.b32  	%r61, %r60, 224;
	add.s32 	%r62, %r61, -128;
	shr.u32 	%r63, %r62, 5;
	mul.wide.u32 	%rd37, %r63, 4;
	sub.s64 	%rd12, %rd1, %rd37;
	ld.local.u32 	%r85, [%rd12+24];
	ld.local.u32 	%r86, [%rd12+20];
	setp.eq.s32 	%p13, %r21, 0;
	@%p13 bra 	$L__BB0_17;
	shf.l.wrap.b32 	%r85, %r86, %r85, %r21;
	ld.local.u32 	%r64, [%rd12+16];
	shf.l.wrap.b32 	%r86, %r64, %r86, %r21;
$L__BB0_17:
	shr.u32 	%r65, %r85, 30;
	shf.l.wrap.b32 	%r66, %r86, %r85, 2;
	shl.b32 	%r67, %r86, 2;
	shr.u32 	%r68, %r66, 31;
	add.s32 	%r69, %r68, %r65;
	neg.s32 	%r70, %r69;
	setp.lt.s32 	%p14, %r17, 0;
	selp.b32 	%r87, %r70, %r69, %p14;
	xor.b32  	%r71, %r66, %r17;
	shr.s32 	%r72, %r66, 31;
	xor.b32  	%r73, %r72, %r66;
	xor.b32  	%r74, %r72, %r67;
	cvt.u64.u32 	%rd38, %r73;
	shl.b64 	%rd39, %rd38, 32;
	cvt.u64.u32 	%rd40, %r74;
	or.b64  	%rd41, %rd39, %rd40;
	cvt.rn.f64.s64 	%fd3, %rd41;
	mul.f64 	%fd4, %fd3, 0d3BF921FB54442D19;
	cvt.rn.f32.f64 	%f34, %fd4;
	neg.f32 	%f35, %f34;
	setp.lt.s32 	%p15, %r71, 0;
	selp.f32 	%f52, %f35, %f34, %p15;
$L__BB0_18:
	add.s32 	%r76, %r87, 1;
	mul.rn.f32 	%f37, %f52, %f52;
	and.b32  	%r77, %r87, 1;
	setp.eq.b32 	%p16, %r77, 1;
	selp.f32 	%f38, %f52, 0f3F800000, %p16;
	fma.rn.f32 	%f39, %f37, %f38, 0f00000000;
	fma.rn.f32 	%f40, %f37, 0f37CBAC00, 0fBAB607ED;
	selp.f32 	%f41, 0fB94D4153, %f40, %p16;
	selp.f32 	%f42, 0f3C0885E4, 0f3D2AAABB, %p16;
	fma.rn.f32 	%f43, %f41, %f37, %f42;
	selp.f32 	%f44, 0fBE2AAAA8, 0fBEFFFFFF, %p16;
	fma.rn.f32 	%f45, %f43, %f37, %f44;
	fma.rn.f32 	%f46, %f45, %f39, %f38;
	and.b32  	%r78, %r76, 2;
	setp.eq.s32 	%p17, %r78, 0;
	mov.f32 	%f47, 0f00000000;
	sub.f32 	%f48, %f47, %f46;
	selp.f32 	%f49, %f46, %f48, %p17;
	fma.rn.f32 	%f50, %f8, %f49, %f50;
	add.s32 	%r79, %r79, 1;
	setp.ne.s32 	%p18, %r79, 50;
	@%p18 bra 	$L__BB0_2;
	cvta.to.global.u64 	%rd42, %rd15;
	add.s64 	%rd44, %rd42, %rd20;
	st.global.f32 	[%rd44], %f50;
$L__BB0_20:
	ret;

}


// ===== COMPILED SASS (sm_100) =====

	.target	sm_100

	.elftype	@"ET_EXEC"


//--------------------- .note.nv.tkinfo           --------------------------
	.section	.note.nv.tkinfo,"",@"SHT_NOTE"
	.sectionflags	@"SHF_NOTE_NV_TKINFO"
	.tkinfo
        /*0018*/ 	.word	0x00000002
        /*0030*/ 	.string	""
        /*0030*/ 	.string	"ptxas"
        /*0030*/ 	.string	"Cuda compilation tools, release 13.0, V13.0.88"
        /*0030*/ 	.string	"Build cuda_13.0.r13.0/compiler.36424714_0"
        /*0030*/ 	.string	"-arch sm_100 -m 64 "



//--------------------- .note.nv.cuinfo           --------------------------
	.section	.note.nv.cuinfo,"",@"SHT_NOTE"
	.sectionflags	@"SHF_NOTE_NV_CUINFO"
        /*0018*/ 	.short	0x0002
        /*001a*/ 	.short	0x0064
        /*001c*/ 	.short	0x0082
	.zero		2


//--------------------- .nv.info                  --------------------------
	.section	.nv.info,"",@"SHT_CUDA_INFO"
	.align	4


	//----- nvinfo : EIATTR_REGCOUNT
	.align		4
        /*0000*/ 	.byte	0x04, 0x2f
        /*0002*/ 	.short	(.L_2 - .L_1)
	.align		4
.L_1:
        /*0004*/ 	.word	index@(_Z9vectorAddPKfS0_Pfi)
        /*0008*/ 	.word	0x0000001c


	//----- nvinfo : EIATTR_FRAME_SIZE
	.align		4
.L_2:
        /*000c*/ 	.byte	0x04, 0x11
        /*000e*/ 	.short	(.L_4 - .L_3)
	.align		4
.L_3:
        /*0010*/ 	.word	index@(_Z9vectorAddPKfS0_Pfi)
        /*0014*/ 	.word	0x00000000


	//----- nvinfo : EIATTR_MIN_STACK_SIZE
	.align		4
.L_4:
        /*0018*/ 	.byte	0x04, 0x12
        /*001a*/ 	.short	(.L_6 - .L_5)
	.align		4
.L_5:
        /*001c*/ 	.word	index@(_Z9vectorAddPKfS0_Pfi)
        /*0020*/ 	.word	0x00000000
.L_6:


//--------------------- .nv.compat                --------------------------
	.section	.nv.compat,"",@"SHT_CUDA_COMPAT_INFO"
	.align	4
        /*0000*/ 	.byte	0x02, 0x09, 0x00, 0x00, 0x02, 0x02, 0x01, 0x00, 0x02, 0x05, 0x05, 0x00, 0x03, 0x07, 0x01, 0x01
        /*0010*/ 	.byte	0x02, 0x03, 0x00, 0x00, 0x02, 0x06, 0x01, 0x00, 0x04, 0x0b, 0x08, 0x00, 0x01, 0x00, 0x00, 0x00
        /*0020*/ 	.byte	0x00, 0x00, 0x00, 0x00


//--------------------- .nv.info._Z9vectorAddPKfS0_Pfi --------------------------
	.section	.nv.info._Z9vectorAddPKfS0_Pfi,"",@"SHT_CUDA_INFO"
	.sectionflags	@""
	.align	4


	//----- nvinfo : EIATTR_CUDA_API_VERSION
	.align		4
        /*0000*/ 	.byte	0x04, 0x37
        /*0002*/ 	.short	(.L_8 - .L_7)
.L_7:
        /*0004*/ 	.word	0x00000082


	//----- nvinfo : EIATTR_KPARAM_INFO
	.align		4
.L_8:
        /*0008*/ 	.byte	0x04, 0x17
        /*000a*/ 	.short	(.L_10 - .L_9)
.L_9:
        /*000c*/ 	.word	0x00000000
        /*0010*/ 	.short	0x0003
        /*0012*/ 	.short	0x0018
        /*0014*/ 	.byte	0x00, 0xf0, 0x11, 0x00


	//----- nvinfo : EIATTR_KPARAM_INFO
	.align		4
.L_10:
        /*0018*/ 	.byte	0x04, 0x17
        /*001a*/ 	.short	(.L_12 - .L_11)
.L_11:
        /*001c*/ 	.word	0x00000000
        /*0020*/ 	.short	0x0002
        /*0022*/ 	.short	0x0010
        /*0024*/ 	.byte	0x00, 0xf5, 0x21, 0x00


	//----- nvinfo : EIATTR_KPARAM_INFO
	.align		4
.L_12:
        /*0028*/ 	.byte	0x04, 0x17
        /*002a*/ 	.short	(.L_14 - .L_13)
.L_13:
        /*002c*/ 	.word	0x00000000
        /*0030*/ 	.short	0x0001
        /*0032*/ 	.short	0x0008
        /*0034*/ 	.byte	0x00, 0xf5, 0x21, 0x00


	//----- nvinfo : EIATTR_KPARAM_INFO
	.align		4
.L_14:
        /*0038*/ 	.byte	0x04, 0x17
        /*003a*/ 	.short	(.L_16 - .L_15)
.L_15:
        /*003c*/ 	.word	0x00000000
        /*0040*/ 	.short	0x0000
        /*0042*/ 	.short	0x0000
        /*0044*/ 	.byte	0x00, 0xf5, 0x21, 0x00


	//----- nvinfo : EIATTR_SPARSE_MMA_MASK
	.align		4
.L_16:
        /*0048*/ 	.byte	0x03, 0x50
        /*004a*/ 	.short	0x0000


	//----- nvinfo : EIATTR_MAXREG_COUNT
	.align		4
        /*004c*/ 	.byte	0x03, 0x1b
        /*004e*/ 	.short	0x00ff


	//----- nvinfo : EIATTR_MERCURY_ISA_VERSION
	.align		4
        /*0050*/ 	.byte	0x03, 0x5f
        /*0052*/ 	.short	0x0101


	//----- nvinfo : EIATTR_VRC_CTA_INIT_COUNT
	.align		4
        /*0054*/ 	.byte	0x02, 0x4a
	.zero		1
	.zero		1


	//----- nvinfo : EIATTR_EXIT_INSTR_OFFSETS
	.align		4
        /*0058*/ 	.byte	0x04, 0x1c
        /*005a*/ 	.short	(.L_18 - .L_17)


	//   ....[0]....
.L_17:
        /*005c*/ 	.word	0x00000070


	//   ....[1]....
        /*0060*/ 	.word	0x00001030


	//----- nvinfo : EIATTR_CRS_STACK_SIZE
	.align		4
.L_18:
        /*0064*/ 	.byte	0x04, 0x1e
        /*0066*/ 	.short	(.L_20 - .L_19)
.L_19:
        /*0068*/ 	.word	0x00000000


	//----- nvinfo : EIATTR_CBANK_PARAM_SIZE
	.align		4
.L_20:
        /*006c*/ 	.byte	0x03, 0x19
        /*006e*/ 	.short	0x001c


	//----- nvinfo : EIATTR_PARAM_CBANK
	.align		4
        /*0070*/ 	.byte	0x04, 0x0a
        /*0072*/ 	.short	(.L_22 - .L_21)
	.align		4
.L_21:
        /*0074*/ 	.word	index@(.nv.constant0._Z9vectorAddPKfS0_Pfi)
        /*0078*/ 	.short	0x0380
        /*007a*/ 	.short	0x001c


	//----- nvinfo : EIATTR_SW_WAR
	.align		4
.L_22:
        /*007c*/ 	.byte	0x04, 0x36
        /*007e*/ 	.short	(.L_24 - .L_23)
.L_23:
        /*0080*/ 	.word	0x00000008
.L_24:


//--------------------- .nv.callgraph             --------------------------
	.section	.nv.callgraph,"",@"SHT_CUDA_CALLGRAPH"
	.align	4
	.sectionentsize	8
	.align		4
        /*0000*/ 	.word	0x00000000
	.align		4
        /*0004*/ 	.word	0xffffffff
	.align		4
        /*0008*/ 	.word	0x00000000
	.align		4
        /*000c*/ 	.word	0xfffffffe
	.align		4
        /*0010*/ 	.word	0x00000000
	.align		4
        /*0014*/ 	.word	0xfffffffd
	.align		4
        /*0018*/ 	.word	0x00000000
	.align		4
        /*001c*/ 	.word	0xfffffffc


//--------------------- .nv.constant4             --------------------------
	.section	.nv.constant4,"a",@progbits
	.align	8
	.align		8
.nv.constant4:
        /*0000*/ 	.dword	__cudart_i2opi_f


//--------------------- .text._Z9vectorAddPKfS0_Pfi --------------------------
	.section	.text._Z9vectorAddPKfS0_Pfi,"ax",@progbits
	.align	128
        .global         _Z9vectorAddPKfS0_Pfi
        .type           _Z9vectorAddPKfS0_Pfi,@function
        .size           _Z9vectorAddPKfS0_Pfi,(.L_x_12 - _Z9vectorAddPKfS0_Pfi)
        .other          _Z9vectorAddPKfS0_Pfi,@"STO_CUDA_ENTRY STV_DEFAULT"
_Z9vectorAddPKfS0_Pfi:
.text._Z9vectorAddPKfS0_Pfi:
[----:B------:R-:W-:Y:S01]  /*0000*/  LDC R1, c[0x0][0x37c] ;  /* 0x0000df00ff017b82 */ /* 0x000fe20000000800 */
[----:B------:R-:W0:Y:S01]  /*0010*/  S2R R6, SR_CTAID.X ;  /* 0x0000000000067919 */ /* 0x000e220000002500 */
[----:B------:R-:W0:Y:S01]  /*0020*/  LDCU UR4, c[0x0][0x360] ;  /* 0x00006c00ff0477ac */ /* 0x000e220008000800 */
[----:B------:R-:W0:Y:S01]  /*0030*/  S2R R3, SR_TID.X ;  /* 0x0000000000037919 */ /* 0x000e220000002100 */
[----:B------:R-:W1:Y:S01]  /*0040*/  LDCU UR5, c[0x0][0x398] ;  /* 0x00007300ff0577ac */ /* 0x000e620008000800 */
[----:B0-----:R-:W-:-:S05]  /*0050*/  IMAD R6, R6, UR4, R3 ;  /* 0x0000000406067c24 */ /* 0x001fca000f8e0203 */
[----:B-1----:R-:W-:-:S13]  /*0060*/  ISETP.GE.AND P0, PT, R6, UR5, PT ;  /* 0x0000000506007c0c */ /* 0x002fda000bf06270 */
[----:B------:R-:W-:Y:S05]  /*0070*/  @P0 EXIT ;  /* 0x000000000000094d */ /* 0x000fea0003800000 */
[----:B------:R-:W0:Y:S01]  /*0080*/  LDC.64 R2, c[0x0][0x380] ;  /* 0x0000e000ff027b82 */ /* 0x000e220000000a00 */
[----:B------:R-:W1:Y:S07]  /*0090*/  LDCU.64 UR8, c[0x0][0x358] ;  /* 0x00006b00ff0877ac */ /* 0x000e6e0008000a00 */
[----:B------:R-:W2:Y:S01]  /*00a0*/  LDC.64 R8, c[0x0][0x388] ;  /* 0x0000e200ff087b82 */ /* 0x000ea20000000a00 */
[----:B0-----:R-:W-:-:S06]  /*00b0*/  IMAD.WIDE R2, R6, 0x4, R2 ;  /* 0x0000000406027825 */ /* 0x001fcc00078e0202 */
[----:B-1----:R-:W3:Y:S01]  /*00c0*/  LDG.E R2, desc[UR8][R2.64] ;  /* 0x0000000802027981 */ /* 0x002ee2000c1e1900 */
[----:B--2---:R-:W-:-:S06]  /*00d0*/  IMAD.WIDE R8, R6, 0x4, R8 ;  /* 0x0000000406087825 */ /* 0x004fcc00078e0208 */
[----:B------:R-:W3:Y:S01]  /*00e0*/  LDG.E R9, desc[UR8][R8.64] ;  /* 0x0000000808097981 */ /* 0x000ee2000c1e1900 */
[----:B------:R-:W-:Y:S01]  /*00f0*/  UMOV UR4, URZ ;  /* 0x000000ff00047c82 */ /* 0x000fe20008000000 */
[----:B---3--:R-:W-:-:S07]  /*0100*/  FADD R5, R2, R9 ;  /* 0x0000000902057221 */ /* 0x008fce0000000000 */
.L_x_10:
[C---:B------:R-:W-:Y:S01]  /*0110*/  FMUL R0, R5.reuse, 0.63661974668502807617 ;  /* 0x3f22f98305007820 */ /* 0x040fe20000400000 */
[----:B------:R-:W-:Y:S01]  /*0120*/  FSETP.GE.AND P0, PT, |R5|, 105615, PT ;  /* 0x47ce47800500780b */ /* 0x000fe20003f06200 */
[----:B------:R-:W-:Y:S04]  /*0130*/  BSSY.RECONVERGENT B0, `(.L_x_0) ;  /* 0x0000069000007945 */ /* 0x000fe80003800200 */
[----:B------:R-:W0:Y:S02]  /*0140*/  F2I.NTZ R0, R0 ;  /* 0x0000000000007305 */ /* 0x000e240000203100 */
[----:B0-----:R-:W-:-:S05]  /*0150*/  I2FP.F32.S32 R2, R0 ;  /* 0x0000000000027245 */ /* 0x001fca0000201400 */
[----:B------:R-:W-:-:S04]  /*0160*/  FFMA R3, R2, -1.5707962512969970703, R5 ;  /* 0xbfc90fda02037823 */ /* 0x000fc80000000005 */
[----:B------:R-:W-:-:S04]  /*0170*/  FFMA R3, R2, -7.5497894158615963534e-08, R3 ;  /* 0xb3a2216802037823 */ /* 0x000fc80000000003 */
[----:B------:R-:W-:Y:S01]  /*0180*/  FFMA R2, R2, -5.3903029534742383927e-15, R3 ;  /* 0xa7c234c502027823 */ /* 0x000fe20000000003 */
[----:B------:R-:W-:-:S03]  /*0190*/  IMAD.MOV.U32 R3, RZ, RZ, R0 ;  /* 0x000000ffff037224 */ /* 0x000fc600078e0000 */
[----:B------:R-:W-:Y:S01]  /*01a0*/  IMAD.MOV.U32 R10, RZ, RZ, R2 ;  /* 0x000000ffff0a7224 */ /* 0x000fe200078e0002 */
[----:B------:R-:W-:Y:S06]  /*01b0*/  @!P0 BRA `(.L_x_1) ;  /* 0x0000000400808947 */ /* 0x000fec0003800000 */
[----:B------:R-:W-:-:S13]  /*01c0*/  FSETP.NEU.AND P0, PT, |R5|, +INF , PT ;  /* 0x7f8000000500780b */ /* 0x000fda0003f0d200 */
[----:B------:R-:W-:Y:S01]  /*01d0*/  @!P0 FMUL R10, RZ, R5 ;  /* 0x00000005ff0a8220 */ /* 0x000fe20000400000 */
[----:B------:R-:W-:Y:S01]  /*01e0*/  @!P0 IMAD.MOV.U32 R0, RZ, RZ, RZ ;  /* 0x000000ffff008224 */ /* 0x000fe200078e00ff */
[----:B------:R-:W-:Y:S06]  /*01f0*/  @!P0 BRA `(.L_x_1) ;  /* 0x0000000400708947 */ /* 0x000fec0003800000 */
[----:B------:R-:W-:Y:S01]  /*0200*/  IMAD.SHL.U32 R7, R5, 0x100, RZ ;  /* 0x0000010005077824 */ /* 0x000fe200078e00ff */
[----:B------:R-:W0:Y:S01]  /*0210*/  LDCU.64 UR10, c[0x4][URZ] ;  /* 0x01000000ff0a77ac */ /* 0x000e220008000a00 */
[----:B------:R-:W-:Y:S02]  /*0220*/  IMAD.MOV.U32 R0, RZ, RZ, RZ ;  /* 0x000000ffff007224 */ /* 0x000fe400078e00ff */
[----:B------:R-:W-:Y:S01]  /*0230*/  IMAD.MOV.U32 R12, RZ, RZ, RZ ;  /* 0x000000ffff0c7224 */ /* 0x000fe200078e00ff */
[----:B------:R-:W-:Y:S01]  /*0240*/  LOP3.LUT R13, R7, 0x80000000, RZ, 0xfc, !PT ;  /* 0x80000000070d7812 */ /* 0x000fe200078efcff */
[----:B------:R-:W-:Y:S01]  /*0250*/  UMOV UR6, URZ ;  /* 0x000000ff00067c82 */ /* 0x000fe20008000000 */
[----:B------:R-:W-:-:S05]  /*0260*/  UMOV UR5, URZ ;  /* 0x000000ff00057c82 */ /* 0x000fca0008000000 */
.L_x_2:
[----:B0-----:R-:W-:Y:S01]  /*0270*/  IMAD.U32 R10, RZ, RZ, UR10 ;  /* 0x0000000aff0a7e24 */ /* 0x001fe2000f8e00ff */
[----:B------:R-:W-:-:S05]  /*0280*/  MOV R11, UR11 ;  /* 0x0000000b000b7c02 */ /* 0x000fca0008000f00 */
[----:B------:R-:W2:Y:S01]  /*0290*/  LDG.E.CONSTANT R8, desc[UR8][R10.64] ;  /* 0x000000080a087981 */ /* 0x000ea2000c1e9900 */
[----:B------:R-:W-:Y:S01]  /*02a0*/  UIADD3 UR5, UPT, UPT, UR5, 0x1, URZ ;  /* 0x0000000105057890 */ /* 0x000fe2000fffe0ff */
[C---:B------:R-:W-:Y:S01]  /*02b0*/  ISETP.EQ.AND P0, PT, R12.reuse, RZ, PT ;  /* 0x000000ff0c00720c */ /* 0x040fe20003f02270 */
[----:B------:R-:W-:Y:S01]  /*02c0*/  UIADD3 UR10, UP1, UPT, UR10, 0x4, URZ ;  /* 0x000000040a0a7890 */ /* 0x000fe2000ff3e0ff */
[C---:B------:R-:W-:Y:S01]  /*02d0*/  ISETP.EQ.AND P1, PT, R12.reuse, 0x4, PT ;  /* 0x000000040c00780c */ /* 0x040fe20003f22270 */
[----:B------:R-:W-:Y:S01]  /*02e0*/  UISETP.NE.AND UP0, UPT, UR5, 0x6, UPT ;  /* 0x000000060500788c */ /* 0x000fe2000bf05270 */
[C---:B------:R-:W-:Y:S01]  /*02f0*/  ISETP.EQ.AND P2, PT, R12.reuse, 0x8, PT ;  /* 0x000000080c00780c */ /* 0x040fe20003f42270 */
[----:B------:R-:W-:Y:S01]  /*0300*/  UIADD3.X UR11, UPT, UPT, URZ, UR11, URZ, UP1, !UPT ;  /* 0x0000000bff0b7290 */ /* 0x000fe20008ffe4ff */
[C---:B------:R-:W-:Y:S02]  /*0310*/  ISETP.EQ.AND P3, PT, R12.reuse, 0xc, PT ;  /* 0x0000000c0c00780c */ /* 0x040fe40003f62270 */
[----:B------:R-:W-:-:S02]  /*0320*/  ISETP.EQ.AND P4, PT, R12, 0x10, PT ;  /* 0x000000100c00780c */ /* 0x000fc40003f82270 */
[C---:B------:R-:W-:Y:S02]  /*0330*/  ISETP.EQ.AND P5, PT, R12.reuse, 0x14, PT ;  /* 0x000000140c00780c */ /* 0x040fe40003fa2270 */
[----:B------:R-:W-:Y:S01]  /*0340*/  IADD3 R12, PT, PT, R12, 0x4, RZ ;  /* 0x000000040c0c7810 */ /* 0x000fe20007ffe0ff */
[----:B--2---:R-:W-:-:S03]  /*0350*/  IMAD.WIDE.U32 R8, R8, R13, RZ ;  /* 0x0000000d08087225 */ /* 0x004fc600078e00ff */
[----:B------:R-:W-:-:S04]  /*0360*/  IADD3 R7, P6, PT, R8, R0, RZ ;  /* 0x0000000008077210 */ /* 0x000fc80007fde0ff */
[----:B------:R-:W-:Y:S01]  /*0370*/  IADD3.X R0, PT, PT, R9, UR6, RZ, P6, !PT ;  /* 0x0000000609007c10 */ /* 0x000fe2000b7fe4ff */
[--C-:B------:R-:W-:Y:S02]  /*0380*/  @P0 IMAD.MOV.U32 R4, RZ, RZ, R7.reuse ;  /* 0x000000ffff040224 */ /* 0x100fe400078e0007 */
[--C-:B------:R-:W-:Y:S02]  /*0390*/  @P1 IMAD.MOV.U32 R19, RZ, RZ, R7.reuse ;  /* 0x000000ffff131224 */ /* 0x100fe400078e0007 */
[--C-:B------:R-:W-:Y:S02]  /*03a0*/  @P2 IMAD.MOV.U32 R18, RZ, RZ, R7.reuse ;  /* 0x000000ffff122224 */ /* 0x100fe400078e0007 */
[--C-:B------:R-:W-:Y:S02]  /*03b0*/  @P3 IMAD.MOV.U32 R17, RZ, RZ, R7.reuse ;  /* 0x000000ffff113224 */ /* 0x100fe400078e0007 */
[--C-:B------:R-:W-:Y:S02]  /*03c0*/  @P4 IMAD.MOV.U32 R16, RZ, RZ, R7.reuse ;  /* 0x000000ffff104224 */ /* 0x100fe400078e0007 */
[----:B------:R-:W-:Y:S01]  /*03d0*/  @P5 IMAD.MOV.U32 R15, RZ, RZ, R7 ;  /* 0x000000ffff0f5224 */ /* 0x000fe200078e0007 */
[----:B------:R-:W-:Y:S06]  /*03e0*/  BRA.U UP0, `(.L_x_2) ;  /* 0xfffffffd00a07547 */ /* 0x000fec000b83ffff */
[----:B------:R-:W-:Y:S01]  /*03f0*/  SHF.R.U32.HI R7, RZ, 0x17, R5 ;  /* 0x00000017ff077819 */ /* 0x000fe20000011605 */
[----:B------:R-:W-:Y:S03]  /*0400*/  BSSY.RECONVERGENT B1, `(.L_x_3) ;  /* 0x0000029000017945 */ /* 0x000fe60003800200 */
[C---:B------:R-:W-:Y:S02]  /*0410*/  LOP3.LUT R8, R7.reuse, 0xe0, RZ, 0xc0, !PT ;  /* 0x000000e007087812 */ /* 0x040fe400078ec0ff */
[----:B------:R-:W-:-:S03]  /*0420*/  LOP3.LUT P6, RZ, R7, 0x1f, RZ, 0xc0, !PT ;  /* 0x0000001f07ff7812 */ /* 0x000fc600078cc0ff */
[----:B------:R-:W-:-:S05]  /*0430*/  VIADD R8, R8, 0xffffff80 ;  /* 0xffffff8008087836 */ /* 0x000fca0000000000 */
[----:B------:R-:W-:-:S05]  /*0440*/  SHF.R.U32.HI R8, RZ, 0x5, R8 ;  /* 0x00000005ff087819 */ /* 0x000fca0000011608 */
[----:B------:R-:W-:-:S05]  /*0450*/  IMAD.U32 R10, R8, -0x4, RZ ;  /* 0xfffffffc080a7824 */ /* 0x000fca00078e00ff */
[C---:B------:R-:W-:Y:S02]  /*0460*/  ISETP.EQ.AND P3, PT, R10.reuse, -0x18, PT ;  /* 0xffffffe80a00780c */ /* 0x040fe40003f62270 */
[C---:B------:R-:W-:Y:S02]  /*0470*/  ISETP.EQ.AND P4, PT, R10.reuse, -0x14, PT ;  /* 0xffffffec0a00780c */ /* 0x040fe40003f82270 */
[C---:B------:R-:W-:Y:S02]  /*0480*/  ISETP.EQ.AND P2, PT, R10.reuse, -0x10, PT ;  /* 0xfffffff00a00780c */ /* 0x040fe40003f42270 */
[C---:B------:R-:W-:Y:S02]  /*0490*/  ISETP.EQ.AND P1, PT, R10.reuse, -0xc, PT ;  /* 0xfffffff40a00780c */ /* 0x040fe40003f22270 */
[C---:B------:R-:W-:Y:S02]  /*04a0*/  ISETP.EQ.AND P0, PT, R10.reuse, -0x8, PT ;  /* 0xfffffff80a00780c */ /* 0x040fe40003f02270 */
[----:B------:R-:W-:-:S03]  /*04b0*/  ISETP.EQ.AND P5, PT, R10, RZ, PT ;  /* 0x000000ff0a00720c */ /* 0x000fc60003fa2270 */
[--C-:B------:R-:W-:Y:S01]  /*04c0*/  @P3 IMAD.MOV.U32 R8, RZ, RZ, R4.reuse ;  /* 0x000000ffff083224 */ /* 0x100fe200078e0004 */
[C---:B------:R-:W-:Y:S01]  /*04d0*/  ISETP.EQ.AND P3, PT, R10.reuse, -0x4, PT ;  /* 0xfffffffc0a00780c */ /* 0x040fe20003f62270 */
[----:B------:R-:W-:Y:S02]  /*04e0*/  @P4 IMAD.MOV.U32 R9, RZ, RZ, R4 ;  /* 0x000000ffff094224 */ /* 0x000fe400078e0004 */
[--C-:B------:R-:W-:Y:S01]  /*04f0*/  @P4 IMAD.MOV.U32 R8, RZ, RZ, R19.reuse ;  /* 0x000000ffff084224 */ /* 0x100fe200078e0013 */
[----:B------:R-:W-:Y:S01]  /*0500*/  ISETP.EQ.AND P4, PT, R10, 0x4, PT ;  /* 0x000000040a00780c */ /* 0x000fe20003f82270 */
[----:B------:R-:W-:Y:S01]  /*0510*/  @P2 IMAD.MOV.U32 R9, RZ, RZ, R19 ;  /* 0x000000ffff092224 */ /* 0x000fe200078e0013 */
[----:B------:R-:W-:Y:S01]  /*0520*/  @P2 MOV R8, R18 ;  /* 0x0000001200082202 */ /* 0x000fe20000000f00 */
[----:B------:R-:W-:Y:S02]  /*0530*/  @P1 IMAD.MOV.U32 R8, RZ, RZ, R17 ;  /* 0x000000ffff081224 */ /* 0x000fe400078e0011 */
[----:B------:R-:W-:-:S02]  /*0540*/  @P0 IMAD.MOV.U32 R8, RZ, RZ, R16 ;  /* 0x000000ffff080224 */ /* 0x000fc400078e0010 */
[----:B------:R-:W-:Y:S02]  /*0550*/  @P1 IMAD.MOV.U32 R9, RZ, RZ, R18 ;  /* 0x000000ffff091224 */ /* 0x000fe400078e0012 */
[----:B------:R-:W-:Y:S02]  /*0560*/  @P3 IMAD.MOV.U32 R8, RZ, RZ, R15 ;  /* 0x000000ffff083224 */ /* 0x000fe400078e000f */
[----:B------:R-:W-:Y:S02]  /*0570*/  @P5 IMAD.MOV.U32 R8, RZ, RZ, R0 ;  /* 0x000000ffff085224 */ /* 0x000fe400078e0000 */
[----:B------:R-:W-:Y:S02]  /*0580*/  @P0 IMAD.MOV.U32 R9, RZ, RZ, R17 ;  /* 0x000000ffff090224 */ /* 0x000fe400078e0011 */
[----:B------:R-:W-:Y:S01]  /*0590*/  @P3 IMAD.MOV.U32 R9, RZ, RZ, R16 ;  /* 0x000000ffff093224 */ /* 0x000fe200078e0010 */
[----:B------:R-:W-:Y:S01]  /*05a0*/  @P5 MOV R9, R15 ;  /* 0x0000000f00095202 */ /* 0x000fe20000000f00 */
[----:B------:R-:W-:-:S02]  /*05b0*/  @P4 IMAD.MOV.U32 R9, RZ, RZ, R0 ;  /* 0x000000ffff094224 */ /* 0x000fc400078e0000 */
[----:B------:R-:W-:Y:S01]  /*05c0*/  IMAD.MOV.U32 R12, RZ, RZ, R8 ;  /* 0x000000ffff0c7224 */ /* 0x000fe200078e0008 */
[----:B------:R-:W-:Y:S06]  /*05d0*/  @!P6 BRA `(.L_x_4) ;  /* 0x00000000002ce947 */ /* 0x000fec0003800000 */
[----:B------:R-:W-:Y:S01]  /*05e0*/  @P2 IMAD.MOV.U32 R8, RZ, RZ, R4 ;  /* 0x000000ffff082224 */ /* 0x000fe200078e0004 */
[----:B------:R-:W-:Y:S01]  /*05f0*/  LOP3.LUT R7, R7, 0x1f, RZ, 0xc0, !PT ;  /* 0x0000001f07077812 */ /* 0x000fe200078ec0ff */
[----:B------:R-:W-:Y:S02]  /*0600*/  @P1 IMAD.MOV.U32 R8, RZ, RZ, R19 ;  /* 0x000000ffff081224 */ /* 0x000fe400078e0013 */
[----:B------:R-:W-:Y:S01]  /*0610*/  @P0 IMAD.MOV.U32 R8, RZ, RZ, R18 ;  /* 0x000000ffff080224 */ /* 0x000fe200078e0012 */
[----:B------:R-:W-:Y:S02]  /*0620*/  ISETP.EQ.AND P0, PT, R10, 0x8, PT ;  /* 0x000000080a00780c */ /* 0x000fe40003f02270 */
[----:B------:R-:W-:Y:S01]  /*0630*/  @P3 MOV R8, R17 ;  /* 0x0000001100083202 */ /* 0x000fe20000000f00 */
[----:B------:R-:W-:Y:S01]  /*0640*/  @P5 IMAD.MOV.U32 R8, RZ, RZ, R16 ;  /* 0x000000ffff085224 */ /* 0x000fe200078e0010 */
[----:B------:R-:W-:Y:S01]  /*0650*/  SHF.L.W.U32.HI R12, R9, R7, R12 ;  /* 0x00000007090c7219 */ /* 0x000fe20000010e0c */
[----:B------:R-:W-:-:S08]  /*0660*/  @P4 IMAD.MOV.U32 R8, RZ, RZ, R15 ;  /* 0x000000ffff084224 */ /* 0x000fd000078e000f */
[----:B------:R-:W-:-:S05]  /*0670*/  @P0 IMAD.MOV.U32 R8, RZ, RZ, R0 ;  /* 0x000000ffff080224 */ /* 0x000fca00078e0000 */
[----:B------:R-:W-:-:S07]  /*0680*/  SHF.L.W.U32.HI R9, R8, R7, R9 ;  /* 0x0000000708097219 */ /* 0x000fce0000010e09 */
.L_x_4:
[----:B------:R-:W-:Y:S05]  /*0690*/  BSYNC.RECONVERGENT B1 ;  /* 0x0000000000017941 */ /* 0x000fea0003800200 */
.L_x_3:
[C---:B------:R-:W-:Y:S01]  /*06a0*/  SHF.L.W.U32.HI R7, R9.reuse, 0x2, R12 ;  /* 0x0000000209077819 */ /* 0x040fe20000010e0c */
[----:B------:R-:W-:Y:S01]  /*06b0*/  IMAD.SHL.U32 R9, R9, 0x4, RZ ;  /* 0x0000000409097824 */ /* 0x000fe200078e00ff */
[----:B------:R-:W-:Y:S01]  /*06c0*/  UMOV UR6, 0x54442d19 ;  /* 0x54442d1900067882 */ /* 0x000fe20000000000 */
[----:B------:R-:W-:Y:S01]  /*06d0*/  UMOV UR7, 0x3bf921fb ;  /* 0x3bf921fb00077882 */ /* 0x000fe20000000000 */
[----:B------:R-:W-:Y:S02]  /*06e0*/  SHF.R.S32.HI R0, RZ, 0x1f, R7 ;  /* 0x0000001fff007819 */ /* 0x000fe40000011407 */
[----:B------:R-:W-:Y:S02]  /*06f0*/  ISETP.GE.AND P0, PT, R5, RZ, PT ;  /* 0x000000ff0500720c */ /* 0x000fe40003f06270 */
[C---:B------:R-:W-:Y:S02]  /*0700*/  LOP3.LUT R10, R0.reuse, R9, RZ, 0x3c, !PT ;  /* 0x00000009000a7212 */ /* 0x040fe400078e3cff */
[----:B------:R-:W-:-:S02]  /*0710*/  LOP3.LUT R11, R0, R7, RZ, 0x3c, !PT ;  /* 0x00000007000b7212 */ /* 0x000fc400078e3cff */
[----:B------:R-:W-:Y:S02]  /*0720*/  SHF.R.U32.HI R0, RZ, 0x1e, R12 ;  /* 0x0000001eff007819 */ /* 0x000fe4000001160c */
[----:B------:R-:W0:Y:S01]  /*0730*/  I2F.F64.S64 R8, R10 ;  /* 0x0000000a00087312 */ /* 0x000e220000301c00 */
[C---:B------:R-:W-:Y:S02]  /*0740*/  LOP3.LUT R12, R7.reuse, R5, RZ, 0x3c, !PT ;  /* 0x00000005070c7212 */ /* 0x040fe400078e3cff */
[----:B------:R-:W-:Y:S02]  /*0750*/  LEA.HI R0, R7, R0, RZ, 0x1 ;  /* 0x0000000007007211 */ /* 0x000fe400078f08ff */
[----:B------:R-:W-:-:S03]  /*0760*/  ISETP.GE.AND P1, PT, R12, RZ, PT ;  /* 0x000000ff0c00720c */ /* 0x000fc60003f26270 */
[----:B------:R-:W-:-:S04]  /*0770*/  IMAD.MOV R7, RZ, RZ, -R0 ;  /* 0x000000ffff077224 */ /* 0x000fc800078e0a00 */
[----:B------:R-:W-:Y:S01]  /*0780*/  @!P0 IMAD.MOV.U32 R0, RZ, RZ, R7 ;  /* 0x000000ffff008224 */ /* 0x000fe200078e0007 */
[----:B0-----:R-:W-:-:S10]  /*0790*/  DMUL R8, R8, UR6 ;  /* 0x0000000608087c28 */ /* 0x001fd40008000000 */
[----:B------:R-:W0:Y:S02]  /*07a0*/  F2F.F32.F64 R8, R8 ;  /* 0x0000000800087310 */ /* 0x000e240000301000 */
[----:B0-----:R-:W-:-:S07]  /*07b0*/  FSEL R10, -R8, R8, !P1 ;  /* 0x00000008080a7208 */ /* 0x001fce0004800100 */
.L_x_1:
[----:B------:R-:W-:Y:S05]  /*07c0*/  BSYNC.RECONVERGENT B0 ;  /* 0x0000000000007941 */ /* 0x000fea0003800200 */
.L_x_0:
[----:B------:R-:W-:Y:S01]  /*07d0*/  MOV R12, 0x37cbac00 ;  /* 0x37cbac00000c7802 */ /* 0x000fe20000000f00 */
[----:B------:R-:W-:Y:S01]  /*07e0*/  FMUL R9, R10, R10 ;  /* 0x0000000a0a097220 */ /* 0x000fe20000400000 */
[C---:B------:R-:W-:Y:S01]  /*07f0*/  LOP3.LUT R7, R0.reuse, 0x1, RZ, 0xc0, !PT ;  /* 0x0000000100077812 */ /* 0x040fe200078ec0ff */
[----:B------:R-:W-:Y:S01]  /*0800*/  IMAD.MOV.U32 R13, RZ, RZ, 0x3d2aaabb ;  /* 0x3d2aaabbff0d7424 */ /* 0x000fe200078e00ff */
[----:B------:R-:W-:Y:S01]  /*0810*/  LOP3.LUT P1, RZ, R0, 0x2, RZ, 0xc0, !PT ;  /* 0x0000000200ff7812 */ /* 0x000fe2000782c0ff */
[----:B------:R-:W-:Y:S01]  /*0820*/  FFMA R8, R9, R12, -0.0013887860113754868507 ;  /* 0xbab607ed09087423 */ /* 0x000fe2000000000c */
[----:B------:R-:W-:Y:S01]  /*0830*/  ISETP.NE.U32.AND P0, PT, R7, 0x1, PT ;  /* 0x000000010700780c */ /* 0x000fe20003f05070 */
[----:B------:R-:W-:Y:S01]  /*0840*/  IMAD.MOV.U32 R7, RZ, RZ, 0x3effffff ;  /* 0x3effffffff077424 */ /* 0x000fe200078e00ff */
[----:B------:R-:W-:Y:S02]  /*0850*/  BSSY.RECONVERGENT B0, `(.L_x_5) ;  /* 0x0000067000007945 */ /* 0x000fe40003800200 */
[----:B------:R-:W-:-:S02]  /*0860*/  FSEL R8, R8, -0.00019574658654164522886, !P0 ;  /* 0xb94d415308087808 */ /* 0x000fc40004000000 */
[----:B------:R-:W-:Y:S02]  /*0870*/  FSEL R14, R13, 0.0083327032625675201416, !P0 ;  /* 0x3c0885e40d0e7808 */ /* 0x000fe40004000000 */
[----:B------:R-:W-:Y:S02]  /*0880*/  FSEL R0, R10, 1, P0 ;  /* 0x3f8000000a007808 */ /* 0x000fe40000000000 */
[----:B------:R-:W-:Y:S01]  /*0890*/  FSEL R21, -R7, -0.16666662693023681641, !P0 ;  /* 0xbe2aaaa807157808 */ /* 0x000fe20004000100 */
[----:B------:R-:W-:Y:S01]  /*08a0*/  FFMA R8, R9, R8, R14 ;  /* 0x0000000809087223 */ /* 0x000fe2000000000e */
[----:B------:R-:W-:Y:S01]  /*08b0*/  FSETP.GE.AND P0, PT, |R5|, 105615, PT ;  /* 0x47ce47800500780b */ /* 0x000fe20003f06200 */
[C---:B------:R-:W-:Y:S02]  /*08c0*/  FFMA R11, R9.reuse, R0, RZ ;  /* 0x00000000090b7223 */ /* 0x040fe400000000ff */
[----:B------:R-:W-:-:S04]  /*08d0*/  FFMA R8, R9, R8, R21 ;  /* 0x0000000809087223 */ /* 0x000fc80000000015 */
[----:B------:R-:W-:-:S04]  /*08e0*/  FFMA R14, R11, R8, R0 ;  /* 0x000000080b0e7223 */ /* 0x000fc80000000000 */
[----:B------:R-:W-:Y:S02]  /*08f0*/  @P1 FADD R14, RZ, -R14 ;  /* 0x8000000eff0e1221 */ /* 0x000fe40000000000 */
[----:B------:R-:W-:Y:S05]  /*0900*/  @!P0 BRA `(.L_x_6) ;  /* 0x00000004006c8947 */ /* 0x000fea0003800000 */
[----:B------:R-:W-:-:S13]  /*0910*/  FSETP.NEU.AND P0, PT, |R5|, +INF , PT ;  /* 0x7f8000000500780b */ /* 0x000fda0003f0d200 */
[----:B------:R-:W-:Y:S01]  /*0920*/  @!P0 FMUL R2, RZ, R5 ;  /* 0x00000005ff028220 */ /* 0x000fe20000400000 */
[----:B------:R-:W-:Y:S01]  /*0930*/  @!P0 IMAD.MOV.U32 R3, RZ, RZ, RZ ;  /* 0x000000ffff038224 */ /* 0x000fe200078e00ff */
[----:B------:R-:W-:Y:S06]  /*0940*/  @!P0 BRA `(.L_x_6) ;  /* 0x00000004005c8947 */ /* 0x000fec0003800000 */
[----:B------:R-:W0:Y:S01]  /*0950*/  LDC.64 R2, c[0x4][RZ] ;  /* 0x01000000ff027b82 */ /* 0x000e220000000a00 */
[----:B------:R-:W-:Y:S01]  /*0960*/  IMAD.SHL.U32 R0, R5, 0x100, RZ ;  /* 0x0000010005007824 */ /* 0x000fe200078e00ff */
[----:B------:R-:W-:Y:S01]  /*0970*/  UMOV UR5, URZ ;  /* 0x000000ff00057c82 */ /* 0x000fe20008000000 */
[----:B------:R-:W-:Y:S02]  /*0980*/  IMAD.MOV.U32 R21, RZ, RZ, RZ ;  /* 0x000000ffff157224 */ /* 0x000fe400078e00ff */
[----:B------:R-:W-:Y:S01]  /*0990*/  IMAD.MOV.U32 R23, RZ, RZ, RZ ;  /* 0x000000ffff177224 */ /* 0x000fe200078e00ff */
[----:B------:R-:W-:-:S07]  /*09a0*/  LOP3.LUT R25, R0, 0x80000000, RZ, 0xfc, !PT ;  /* 0x8000000000197812 */ /* 0x000fce00078efcff */
.L_x_7:
[----:B0-----:R-:W-:-:S06]  /*09b0*/  IMAD.WIDE.U32 R8, R23, 0x4, R2 ;  /* 0x0000000417087825 */ /* 0x001fcc00078e0002 */
[----:B------:R-:W2:Y:S01]  /*09c0*/  LDG.E.CONSTANT R8, desc[UR8][R8.64] ;  /* 0x0000000808087981 */ /* 0x000ea2000c1e9900 */
[C---:B------:R-:W-:Y:S01]  /*09d0*/  SHF.L.U32 R0, R23.reuse, 0x2, RZ ;  /* 0x0000000217007819 */ /* 0x040fe200000006ff */
[----:B------:R-:W-:-:S03]  /*09e0*/  VIADD R23, R23, 0x1 ;  /* 0x0000000117177836 */ /* 0x000fc60000000000 */
[C---:B------:R-:W-:Y:S02]  /*09f0*/  ISETP.EQ.AND P0, PT, R0.reuse, RZ, PT ;  /* 0x000000ff0000720c */ /* 0x040fe40003f02270 */
[C---:B------:R-:W-:Y:S02]  /*0a00*/  ISETP.EQ.AND P5, PT, R0.reuse, 0x4, PT ;  /* 0x000000040000780c */ /* 0x040fe40003fa2270 */
[C---:B------:R-:W-:Y:S02]  /*0a10*/  ISETP.EQ.AND P4, PT, R0.reuse, 0x8, PT ;  /* 0x000000080000780c */ /* 0x040fe40003f82270 */
[C---:B------:R-:W-:Y:S02]  /*0a20*/  ISETP.EQ.AND P3, PT, R0.reuse, 0xc, PT ;  /* 0x0000000c0000780c */ /* 0x040fe40003f62270 */
[C---:B------:R-:W-:Y:S02]  /*0a30*/  ISETP.EQ.AND P2, PT, R0.reuse, 0x10, PT ;  /* 0x000000100000780c */ /* 0x040fe40003f42270 */
[----:B------:R-:W-:Y:S01]  /*0a40*/  ISETP.EQ.AND P1, PT, R0, 0x14, PT ;  /* 0x000000140000780c */ /* 0x000fe20003f22270 */
[----:B--2---:R-:W-:-:S03]  /*0a50*/  IMAD.WIDE.U32 R10, R8, R25, RZ ;  /* 0x00000019080a7225 */ /* 0x004fc600078e00ff */
[----:B------:R-:W-:-:S04]  /*0a60*/  IADD3 R0, P6, PT, R10, R21, RZ ;  /* 0x000000150a007210 */ /* 0x000fc80007fde0ff */
[----:B------:R-:W-:Y:S01]  /*0a70*/  IADD3.X R21, PT, PT, R11, UR5, RZ, P6, !PT ;  /* 0x000000050b157c10 */ /* 0x000fe2000b7fe4ff */
[--C-:B------:R-:W-:Y:S01]  /*0a80*/  @P0 IMAD.MOV.U32 R4, RZ, RZ, R0.reuse ;  /* 0x000000ffff040224 */ /* 0x100fe200078e0000 */
[----:B------:R-:W-:Y:S01]  /*0a90*/  ISETP.NE.AND P6, PT, R23, 0x6, PT ;  /* 0x000000061700780c */ /* 0x000fe20003fc5270 */
[--C-:B------:R-:W-:Y:S01]  /*0aa0*/  @P5 IMAD.MOV.U32 R19, RZ, RZ, R0.reuse ;  /* 0x000000ffff135224 */ /* 0x100fe200078e0000 */
[----:B------:R-:W-:Y:S01]  /*0ab0*/  @P2 MOV R16, R0 ;  /* 0x0000000000102202 */ /* 0x000fe20000000f00 */
[--C-:B------:R-:W-:Y:S02]  /*0ac0*/  @P4 IMAD.MOV.U32 R18, RZ, RZ, R0.reuse ;  /* 0x000000ffff124224 */ /* 0x100fe400078e0000 */
[--C-:B------:R-:W-:Y:S02]  /*0ad0*/  @P3 IMAD.MOV.U32 R17, RZ, RZ, R0.reuse ;  /* 0x000000ffff113224 */ /* 0x100fe400078e0000 */
[----:B------:R-:W-:-:S06]  /*0ae0*/  @P1 IMAD.MOV.U32 R15, RZ, RZ, R0 ;  /* 0x000000ffff0f1224 */ /* 0x000fcc00078e0000 */
[----:B------:R-:W-:Y:S05]  /*0af0*/  @P6 BRA `(.L_x_7) ;  /* 0xfffffffc00ac6947 */ /* 0x000fea000383ffff */
        /* <DEDUP_REMOVED lines=12> */
[----:B------:R-:W-:-:S03]  /*0bc0*/  ISETP.EQ.AND P5, PT, R9, 0x4, PT ;  /* 0x000000040900780c */ /* 0x000fc60003fa2270 */
[--C-:B------:R-:W-:Y:S01]  /*0bd0*/  @P3 IMAD.MOV.U32 R0, RZ, RZ, R4.reuse ;  /* 0x000000ffff003224 */ /* 0x100fe200078e0004 */
[C---:B------:R-:W-:Y:S01]  /*0be0*/  ISETP.EQ.AND P3, PT, R9.reuse, -0x4, PT ;  /* 0xfffffffc0900780c */ /* 0x040fe20003f62270 */
[----:B------:R-:W-:Y:S01]  /*0bf0*/  @P4 IMAD.MOV.U32 R2, RZ, RZ, R4 ;  /* 0x000000ffff024224 */ /* 0x000fe200078e0004 */
[----:B------:R-:W-:Y:S01]  /*0c00*/  @P4 MOV R0, R19 ;  /* 0x0000001300004202 */ /* 0x000fe20000000f00 */
[----:B------:R-:W-:Y:S01]  /*0c10*/  @P2 IMAD.MOV.U32 R2, RZ, RZ, R19 ;  /* 0x000000ffff022224 */ /* 0x000fe200078e0013 */
[----:B------:R-:W-:Y:S01]  /*0c20*/  ISETP.EQ.AND P4, PT, R9, RZ, PT ;  /* 0x000000ff0900720c */ /* 0x000fe20003f82270 */
[--C-:B------:R-:W-:Y:S02]  /*0c30*/  @P2 IMAD.MOV.U32 R0, RZ, RZ, R18.reuse ;  /* 0x000000ffff002224 */ /* 0x100fe400078e0012 */
[----:B------:R-:W-:Y:S02]  /*0c40*/  @P1 IMAD.MOV.U32 R2, RZ, RZ, R18 ;  /* 0x000000ffff021224 */ /* 0x000fe400078e0012 */
[--C-:B------:R-:W-:Y:S01]  /*0c50*/  @P1 IMAD.MOV.U32 R0, RZ, RZ, R17.reuse ;  /* 0x000000ffff001224 */ /* 0x100fe200078e0011 */
[----:B------:R-:W-:Y:S01]  /*0c60*/  @P0 MOV R0, R16 ;  /* 0x0000001000000202 */ /* 0x000fe20000000f00 */
[----:B------:R-:W-:-:S02]  /*0c70*/  @P0 IMAD.MOV.U32 R2, RZ, RZ, R17 ;  /* 0x000000ffff020224 */ /* 0x000fc400078e0011 */
[----:B------:R-:W-:Y:S02]  /*0c80*/  @P3 IMAD.MOV.U32 R2, RZ, RZ, R16 ;  /* 0x000000ffff023224 */ /* 0x000fe400078e0010 */
[--C-:B------:R-:W-:Y:S02]  /*0c90*/  @P3 IMAD.MOV.U32 R0, RZ, RZ, R15.reuse ;  /* 0x000000ffff003224 */ /* 0x100fe400078e000f */
[----:B------:R-:W-:Y:S02]  /*0ca0*/  @P4 IMAD.MOV.U32 R2, RZ, RZ, R15 ;  /* 0x000000ffff024224 */ /* 0x000fe400078e000f */
[--C-:B------:R-:W-:Y:S02]  /*0cb0*/  @P4 IMAD.MOV.U32 R0, RZ, RZ, R21.reuse ;  /* 0x000000ffff004224 */ /* 0x100fe400078e0015 */
[----:B------:R-:W-:Y:S01]  /*0cc0*/  @P5 IMAD.MOV.U32 R2, RZ, RZ, R21 ;  /* 0x000000ffff025224 */ /* 0x000fe200078e0015 */
[----:B------:R-:W-:Y:S06]  /*0cd0*/  @!P6 BRA `(.L_x_9) ;  /* 0x00000000002ce947 */ /* 0x000fec0003800000 */
[----:B------:R-:W-:Y:S01]  /*0ce0*/  @P2 MOV R3, R4 ;  /* 0x0000000400032202 */ /* 0x000fe20000000f00 */
[----:B------:R-:W-:Y:S02]  /*0cf0*/  @P1 IMAD.MOV.U32 R3, RZ, RZ, R19 ;  /* 0x000000ffff031224 */ /* 0x000fe400078e0013 */
[----:B------:R-:W-:Y:S01]  /*0d00*/  @P0 IMAD.MOV.U32 R3, RZ, RZ, R18 ;  /* 0x000000ffff030224 */ /* 0x000fe200078e0012 */
[----:B------:R-:W-:Y:S01]  /*0d10*/  ISETP.EQ.AND P0, PT, R9, 0x8, PT ;  /* 0x000000080900780c */ /* 0x000fe20003f02270 */
[----:B------:R-:W-:Y:S01]  /*0d20*/  @P3 IMAD.MOV.U32 R3, RZ, RZ, R17 ;  /* 0x000000ffff033224 */ /* 0x000fe200078e0011 */
[----:B------:R-:W-:Y:S01]  /*0d30*/  LOP3.LUT R9, R8, 0x1f, RZ, 0xc0, !PT ;  /* 0x0000001f08097812 */ /* 0x000fe200078ec0ff */
[----:B------:R-:W-:Y:S02]  /*0d40*/  @P4 IMAD.MOV.U32 R3, RZ, RZ, R16 ;  /* 0x000000ffff034224 */ /* 0x000fe400078e0010 */
[----:B------:R-:W-:Y:S01]  /*0d50*/  @P5 IMAD.MOV.U32 R3, RZ, RZ, R15 ;  /* 0x000000ffff035224 */ /* 0x000fe200078e000f */
[----:B------:R-:W-:-:S07]  /*0d60*/  SHF.L.W.U32.HI R0, R2, R9, R0 ;  /* 0x0000000902007219 */ /* 0x000fce0000010e00 */
[----:B------:R-:W-:-:S04]  /*0d70*/  @P0 MOV R3, R21 ;  /* 0x0000001500030202 */ /* 0x000fc80000000f00 */
[----:B------:R-:W-:-:S07]  /*0d80*/  SHF.L.W.U32.HI R2, R3, R9, R2 ;  /* 0x0000000903027219 */ /* 0x000fce0000010e02 */
.L_x_9:
[----:B------:R-:W-:Y:S05]  /*0d90*/  BSYNC.RECONVERGENT B1 ;  /* 0x0000000000017941 */ /* 0x000fea0003800200 */
.L_x_8:
        /* <DEDUP_REMOVED lines=9> */
[C---:B------:R-:W-:Y:S02]  /*0e30*/  LOP3.LUT R2, R3.reuse, R5, RZ, 0x3c, !PT ;  /* 0x0000000503027212 */ /* 0x040fe400078e3cff */
[----:B------:R-:W0:Y:S01]  /*0e40*/  I2F.F64.S64 R8, R8 ;  /* 0x0000000800087312 */ /* 0x000e220000301c00 */
[----:B------:R-:W-:Y:S02]  /*0e50*/  LEA.HI R3, R3, R0, RZ, 0x1 ;  /* 0x0000000003037211 */ /* 0x000fe400078f08ff */
[----:B------:R-:W-:-:S03]  /*0e60*/  ISETP.GE.AND P0, PT, R2, RZ, PT ;  /* 0x000000ff0200720c */ /* 0x000fc60003f06270 */
[----:B------:R-:W-:-:S04]  /*0e70*/  IMAD.MOV R0, RZ, RZ, -R3 ;  /* 0x000000ffff007224 */ /* 0x000fc800078e0a03 */
[----:B------:R-:W-:Y:S01]  /*0e80*/  @!P1 IMAD.MOV.U32 R3, RZ, RZ, R0 ;  /* 0x000000ffff039224 */ /* 0x000fe200078e0000 */
[----:B0-----:R-:W-:-:S10]  /*0e90*/  DMUL R10, R8, UR6 ;  /* 0x00000006080a7c28 */ /* 0x001fd40008000000 */
[----:B------:R-:W0:Y:S02]  /*0ea0*/  F2F.F32.F64 R10, R10 ;  /* 0x0000000a000a7310 */ /* 0x000e240000301000 */
[----:B0-----:R-:W-:-:S07]  /*0eb0*/  FSEL R2, -R10, R10, !P0 ;  /* 0x0000000a0a027208 */ /* 0x001fce0004000100 */
.L_x_6:
[----:B------:R-:W-:Y:S05]  /*0ec0*/  BSYNC.RECONVERGENT B0 ;  /* 0x0000000000007941 */ /* 0x000fea0003800200 */
.L_x_5:
[----:B------:R-:W-:Y:S01]  /*0ed0*/  FMUL R9, R2, R2 ;  /* 0x0000000202097220 */ /* 0x000fe20000400000 */
[C---:B------:R-:W-:Y:S01]  /*0ee0*/  LOP3.LUT R0, R3.reuse, 0x1, RZ, 0xc0, !PT ;  /* 0x0000000103007812 */ /* 0x040fe200078ec0ff */
[----:B------:R-:W-:Y:S01]  /*0ef0*/  VIADD R3, R3, 0x1 ;  /* 0x0000000103037836 */ /* 0x000fe20000000000 */
[----:B------:R-:W-:Y:S01]  /*0f00*/  UIADD3 UR4, UPT, UPT, UR4, 0x1, URZ ;  /* 0x0000000104047890 */ /* 0x000fe2000fffe0ff */
[----:B------:R-:W-:Y:S01]  /*0f10*/  FFMA R12, R9, R12, -0.0013887860113754868507 ;  /* 0xbab607ed090c7423 */ /* 0x000fe2000000000c */
[----:B------:R-:W-:Y:S02]  /*0f20*/  ISETP.NE.U32.AND P0, PT, R0, 0x1, PT ;  /* 0x000000010000780c */ /* 0x000fe40003f05070 */
[----:B------:R-:W-:Y:S01]  /*0f30*/  LOP3.LUT P1, RZ, R3, 0x2, RZ, 0xc0, !PT ;  /* 0x0000000203ff7812 */ /* 0x000fe2000782c0ff */
[----:B------:R-:W-:Y:S01]  /*0f40*/  UISETP.NE.AND UP0, UPT, UR4, 0x32, UPT ;  /* 0x000000320400788c */ /* 0x000fe2000bf05270 */
[----:B------:R-:W-:Y:S02]  /*0f50*/  FSEL R8, R13, 0.0083327032625675201416, P0 ;  /* 0x3c0885e40d087808 */ /* 0x000fe40000000000 */
[----:B------:R-:W-:-:S02]  /*0f60*/  FSEL R12, R12, -0.00019574658654164522886, P0 ;  /* 0xb94d41530c0c7808 */ /* 0x000fc40000000000 */
[----:B------:R-:W-:Y:S02]  /*0f70*/  FSEL R0, R2, 1, !P0 ;  /* 0x3f80000002007808 */ /* 0x000fe40004000000 */
[----:B------:R-:W-:Y:S01]  /*0f80*/  FSEL R7, -R7, -0.16666662693023681641, P0 ;  /* 0xbe2aaaa807077808 */ /* 0x000fe20000000100 */
[C---:B------:R-:W-:Y:S02]  /*0f90*/  FFMA R8, R9.reuse, R12, R8 ;  /* 0x0000000c09087223 */ /* 0x040fe40000000008 */
[C---:B------:R-:W-:Y:S02]  /*0fa0*/  FFMA R3, R9.reuse, R0, RZ ;  /* 0x0000000009037223 */ /* 0x040fe400000000ff */
[----:B------:R-:W-:-:S04]  /*0fb0*/  FFMA R7, R9, R8, R7 ;  /* 0x0000000809077223 */ /* 0x000fc80000000007 */
[----:B------:R-:W-:-:S04]  /*0fc0*/  FFMA R0, R3, R7, R0 ;  /* 0x0000000703007223 */ /* 0x000fc80000000000 */
[----:B------:R-:W-:-:S04]  /*0fd0*/  @P1 FADD R0, RZ, -R0 ;  /* 0x80000000ff001221 */ /* 0x000fc80000000000 */
[----:B------:R-:W-:Y:S01]  /*0fe0*/  FFMA R5, R14, R0, R5 ;  /* 0x000000000e057223 */ /* 0x000fe20000000005 */
[----:B------:R-:W-:Y:S06]  /*0ff0*/  BRA.U UP0, `(.L_x_10) ;  /* 0xfffffff100447547 */ /* 0x000fec000b83ffff */
[----:B------:R-:W0:Y:S02]  /*1000*/  LDC.64 R2, c[0x0][0x390] ;  /* 0x0000e400ff027b82 */ /* 0x000e240000000a00 */
[----:B0-----:R-:W-:-:S05]  /*1010*/  IMAD.WIDE R6, R6, 0x4, R2 ;  /* 0x0000000406067825 */ /* 0x001fca00078e0202 */
[----:B------:R-:W-:Y:S01]  /*1020*/  STG.E desc[UR8][R6.64], R5 ;  /* 0x0000000506007986 */ /* 0x000fe2000c101908 */
[----:B------:R-:W-:Y:S05]  /*1030*/  EXIT ;  /* 0x000000000000794d */ /* 0x000fea0003800000 */
.L_x_11:
[----:B------:R-:W-:-:S00]  /*1040*/  BRA `(.L_x_11) ;  /* 0xfffffffc00fc7947 */ /* 0x000fc0000383ffff */
[----:B------:R-:W-:-:S00]  /*1050*/  NOP ;  /* 0x0000000000007918 */ /* 0x000fc00000000000 */
        /* <DEDUP_REMOVED lines=10> */
.L_x_12:


//--------------------- .nv.global.init           --------------------------
	.section	.nv.global.init,"aw",@progbits
	.align	4
.nv.global.init:
	.type		__cudart_i2opi_f,@object
	.size		__cudart_i2opi_f,(.L_0 - __cudart_i2opi_f)
__cudart_i2opi_f:
        /*0000*/ 	.byte	0x41, 0x90, 0x43, 0x3c, 0x99, 0x95, 0x62, 0xdb, 0xc0, 0xdd, 0x34, 0xf5, 0xd1, 0x57, 0x27, 0xfc
        /*0010*/ 	.byte	0x29, 0x15, 0x44, 0x4e, 0x6e, 0x83, 0xf9, 0xa2
.L_0:


//--------------------- .nv.shared.reserved.0     --------------------------
	.section	.nv.shared.reserved.0,"aw",@nobits
	.weak		__nv_reservedSMEM_offset_0_alias
	.size		__nv_reservedSMEM_offset_0_alias, 0, 64
	.other		__nv_reservedSMEM_offset_0_alias,@"STO_CUDA_RESERVED_SHARED STV_DEFAULT"
__nv_reservedSMEM_offset_0_alias:
	.zero		0
	.zero		64


//--------------------- .nv.constant0._Z9vectorAddPKfS0_Pfi --------------------------
	.section	.nv.constant0._Z9vectorAddPKfS0_Pfi,"a",@progbits
	.sectionflags	@""
	.align	4
.nv.constant0._Z9vectorAddPKfS0_Pfi:
	.zero		924


//--------------------- SYMBOLS --------------------------

	.type		.nv.reservedSmem.offset0,@object
	.size		.nv.reservedSmem.offset0,0x4
